	.headerflags	@"EF_CUDA_TEXMODE_UNIFIED EF_CUDA_64BIT_ADDRESS EF_CUDA_ACCELERATORS EF_CUDA_SM90 EF_CUDA_VIRTUAL_SM(EF_CUDA_SM90)"
	.elftype	@"ET_EXEC"


//--------------------- .nv.info                  --------------------------
	.section	.nv.info,"",@"SHT_CUDA_INFO"
	.align	4


	//----- nvinfo : EIATTR_REGCOUNT
	.align		4
        /*0000*/ 	.byte	0x04, 0x2f
        /*0002*/ 	.short	(.L_3 - .L_2)
	.align		4
.L_2:
        /*0004*/ 	.word	index@(triton_poi_fused_pixel_shuffle_1)
        /*0008*/ 	.word	0x00000020


	//----- nvinfo : EIATTR_MIN_STACK_SIZE
	.align		4
.L_3:
        /*000c*/ 	.byte	0x04, 0x12
        /*000e*/ 	.short	(.L_5 - .L_4)
	.align		4
.L_4:
        /*0010*/ 	.word	index@(triton_poi_fused_pixel_shuffle_1)
        /*0014*/ 	.word	0x00000000


	//----- nvinfo : EIATTR_FRAME_SIZE
	.align		4
.L_5:
        /*0018*/ 	.byte	0x04, 0x11
        /*001a*/ 	.short	(.L_7 - .L_6)
	.align		4
.L_6:
        /*001c*/ 	.word	index@(triton_poi_fused_pixel_shuffle_1)
        /*0020*/ 	.word	0x00000000


	//----- nvinfo : EIATTR_MIN_STACK_SIZE
	.align		4
.L_7:
        /*0024*/ 	.byte	0x04, 0x12
        /*0026*/ 	.short	(.L_9 - .L_8)
	.align		4
.L_8:
        /*0028*/ 	.word	index@(triton_poi_fused_pixel_shuffle_1)
        /*002c*/ 	.word	0x00000000
.L_9:


//--------------------- .nv.info.triton_poi_fused_pixel_shuffle_1 --------------------------
	.section	.nv.info.triton_poi_fused_pixel_shuffle_1,"",@"SHT_CUDA_INFO"
	.sectionflags	@""
	.align	4


	//----- nvinfo : EIATTR_CUDA_API_VERSION
	.align		4
        /*0000*/ 	.byte	0x04, 0x37
        /*0002*/ 	.short	(.L_11 - .L_10)
.L_10:
        /*0004*/ 	.word	0x0000007c


	//----- nvinfo : EIATTR_KPARAM_INFO
	.align		4
.L_11:
        /*0008*/ 	.byte	0x04, 0x17
        /*000a*/ 	.short	(.L_13 - .L_12)
.L_12:
        /*000c*/ 	.word	0x00000000
        /*0010*/ 	.short	0x0007
        /*0012*/ 	.short	0x0034
        /*0014*/ 	.byte	0x00, 0xf0, 0x11, 0x00


	//----- nvinfo : EIATTR_KPARAM_INFO
	.align		4
.L_13:
        /*0018*/ 	.byte	0x04, 0x17
        /*001a*/ 	.short	(.L_15 - .L_14)
.L_14:
        /*001c*/ 	.word	0x00000000
        /*0020*/ 	.short	0x0006
        /*0022*/ 	.short	0x0030
        /*0024*/ 	.byte	0x00, 0xf0, 0x11, 0x00


	//----- nvinfo : EIATTR_KPARAM_INFO
	.align		4
.L_15:
        /*0028*/ 	.byte	0x04, 0x17
        /*002a*/ 	.short	(.L_17 - .L_16)
.L_16:
        /*002c*/ 	.word	0x00000000
        /*0030*/ 	.short	0x0005
        /*0032*/ 	.short	0x0028
        /*0034*/ 	.byte	0x00, 0xf4, 0x21, 0x00


	//----- nvinfo : EIATTR_KPARAM_INFO
	.align		4
.L_17:
        /*0038*/ 	.byte	0x04, 0x17
        /*003a*/ 	.short	(.L_19 - .L_18)
.L_18:
        /*003c*/ 	.word	0x00000000
        /*0040*/ 	.short	0x0004
        /*0042*/ 	.short	0x0020
        /*0044*/ 	.byte	0x00, 0xf4, 0x21, 0x00


	//----- nvinfo : EIATTR_KPARAM_INFO
	.align		4
.L_19:
        /*0048*/ 	.byte	0x04, 0x17
        /*004a*/ 	.short	(.L_21 - .L_20)
.L_20:
        /*004c*/ 	.word	0x00000000
        /*0050*/ 	.short	0x0003
        /*0052*/ 	.short	0x0018
        /*0054*/ 	.byte	0x00, 0xf4, 0x21, 0x00


	//----- nvinfo : EIATTR_KPARAM_INFO
	.align		4
.L_21:
        /*0058*/ 	.byte	0x04, 0x17
        /*005a*/ 	.short	(.L_23 - .L_22)
.L_22:
        /*005c*/ 	.word	0x00000000
        /*0060*/ 	.short	0x0002
        /*0062*/ 	.short	0x0010
        /*0064*/ 	.byte	0x00, 0xf4, 0x21, 0x00


	//----- nvinfo : EIATTR_KPARAM_INFO
	.align		4
.L_23:
        /*0068*/ 	.byte	0x04, 0x17
        /*006a*/ 	.short	(.L_25 - .L_24)
.L_24:
        /*006c*/ 	.word	0x00000000
        /*0070*/ 	.short	0x0001
        /*0072*/ 	.short	0x0008
        /*0074*/ 	.byte	0x00, 0xf4, 0x21, 0x00


	//----- nvinfo : EIATTR_KPARAM_INFO
	.align		4
.L_25:
        /*0078*/ 	.byte	0x04, 0x17
        /*007a*/ 	.short	(.L_27 - .L_26)
.L_26:
        /*007c*/ 	.word	0x00000000
        /*0080*/ 	.short	0x0000
        /*0082*/ 	.short	0x0000
        /*0084*/ 	.byte	0x00, 0xf4, 0x21, 0x00


	//----- nvinfo : EIATTR_SPARSE_MMA_MASK
	.align		4
.L_27:
        /*0088*/ 	.byte	0x03, 0x50
        /*008a*/ 	.short	0x0000


	//----- nvinfo : EIATTR_MAXREG_COUNT
	.align		4
        /*008c*/ 	.byte	0x03, 0x1b
        /*008e*/ 	.short	0x00ff


	//----- nvinfo : EIATTR_EXIT_INSTR_OFFSETS
	.align		4
        /*0090*/ 	.byte	0x04, 0x1c
        /*0092*/ 	.short	(.L_29 - .L_28)


	//   ....[0]....
.L_28:
        /*0094*/ 	.word	0x00001130


	//   ....[1]....
        /*0098*/ 	.word	0x00001150


	//----- nvinfo : EIATTR_REQNTID
	.align		4
.L_29:
        /*009c*/ 	.byte	0x04, 0x10
        /*009e*/ 	.short	(.L_31 - .L_30)
.L_30:
        /*00a0*/ 	.word	0x00000080
        /*00a4*/ 	.word	0x00000001
        /*00a8*/ 	.word	0x00000001


	//----- nvinfo : EIATTR_CBANK_PARAM_SIZE
	.align		4
.L_31:
        /*00ac*/ 	.byte	0x03, 0x19
        /*00ae*/ 	.short	0x0038


	//----- nvinfo : EIATTR_PARAM_CBANK
	.align		4
        /*00b0*/ 	.byte	0x04, 0x0a
        /*00b2*/ 	.short	(.L_33 - .L_32)
	.align		4
.L_32:
        /*00b4*/ 	.word	index@(.nv.constant0.triton_poi_fused_pixel_shuffle_1)
        /*00b8*/ 	.short	0x0210
        /*00ba*/ 	.short	0x0038


	//----- nvinfo : EIATTR_SW_WAR
	.align		4
.L_33:
        /*00bc*/ 	.byte	0x04, 0x36
        /*00be*/ 	.short	(.L_35 - .L_34)
.L_34:
        /*00c0*/ 	.word	0x00000008
.L_35:


//--------------------- .nv.callgraph             --------------------------
	.section	.nv.callgraph,"",@"SHT_CUDA_CALLGRAPH"
	.align	4
	.sectionentsize	8
	.align		4
        /*0000*/ 	.word	0x00000000
	.align		4
        /*0004*/ 	.word	0xffffffff
	.align		4
        /*0008*/ 	.word	0x00000000
	.align		4
        /*000c*/ 	.word	0xfffffffe
	.align		4
        /*0010*/ 	.word	0x00000000
	.align		4
        /*0014*/ 	.word	0xfffffffd
	.align		4
        /*0018*/ 	.word	0x00000000
	.align		4
        /*001c*/ 	.word	0xfffffffc


//--------------------- .nv.constant4             --------------------------
	.section	.nv.constant4,"a",@progbits
	.align	8
	.align		8
.nv.constant4:
        /*0000*/ 	.dword	_$_str
	.align		8
        /*0008*/ 	.dword	_$_str_$_2


//--------------------- .text.triton_poi_fused_pixel_shuffle_1 --------------------------
	.section	.text.triton_poi_fused_pixel_shuffle_1,"ax",@progbits
	.sectionflags	@"SHF_BARRIERS=1"
	.align	128
        .global         triton_poi_fused_pixel_shuffle_1
        .type           triton_poi_fused_pixel_shuffle_1,@function
        .size           triton_poi_fused_pixel_shuffle_1,(.L_x_1 - triton_poi_fused_pixel_shuffle_1)
        .other          triton_poi_fused_pixel_shuffle_1,@"STO_CUDA_ENTRY STV_DEFAULT"
triton_poi_fused_pixel_shuffle_1:
.text.triton_poi_fused_pixel_shuffle_1:
[----:B------:R-:W0:Y:S01]  /*0000*/  LDC R1, c[0x0][0x28] ;  /* 0x00000a00ff017b82 */ /* 0x000e220000000800 */
[----:B------:R-:W1:Y:S07]  /*0010*/  S2R R8, SR_TID.X ;  /* 0x0000000000087919 */ /* 0x000e6e0000002100 */
[----:B------:R-:W2:Y:S01]  /*0020*/  S2UR UR7, SR_CTAID.X ;  /* 0x00000000000779c3 */ /* 0x000ea20000002500 */
[----:B------:R-:W-:Y:S02]  /*0030*/  CS2R R16, SRZ ;  /* 0x0000000000107805 */ /* 0x000fe4000001ff00 */
[----:B------:R-:W-:Y:S01]  /*0040*/  CS2R R18, SRZ ;  /* 0x0000000000127805 */ /* 0x000fe2000001ff00 */
[----:B------:R-:W3:Y:S01]  /*0050*/  S2R R0, SR_CTAID.Y ;  /* 0x0000000000007919 */ /* 0x000ee20000002600 */
[----:B------:R-:W-:-:S03]  /*0060*/  ULDC.64 UR8, c[0x0][0x208] ;  /* 0x0000820000087ab9 */ /* 0x000fc60000000a00 */
[----:B------:R-:W4:Y:S01]  /*0070*/  S2UR UR5, SR_CgaCtaId ;  /* 0x00000000000579c3 */ /* 0x000f220000008800 */
[----:B------:R-:W-:-:S07]  /*0080*/  UMOV UR4, 0x400 ;  /* 0x0000040000047882 */ /* 0x000fce0000000000 */
[----:B------:R-:W5:Y:S01]  /*0090*/  LDC.64 R22, c[0x0][0x218] ;  /* 0x00008600ff167b82 */ /* 0x000f620000000a00 */
[----:B--2---:R-:W-:-:S06]  /*00a0*/  USHF.L.U32 UR6, UR7, 0x2, URZ ;  /* 0x0000000207067899 */ /* 0x004fcc000800063f */
[----:B------:R-:W-:Y:S02]  /*00b0*/  IMAD.U32 R13, RZ, RZ, UR6 ;  /* 0x00000006ff0d7e24 */ /* 0x000fe4000f8e00ff */
[----:B-1----:R-:W-:Y:S01]  /*00c0*/  IMAD.SHL.U32 R3, R8, 0x4, RZ ;  /* 0x0000000408037824 */ /* 0x002fe200078e00ff */
[----:B---3--:R-:W-:-:S04]  /*00d0*/  SHF.R.S32.HI R11, RZ, 0x17, R0 ;  /* 0x00000017ff0b7819 */ /* 0x008fc80000011400 */
[----:B------:R-:W-:Y:S02]  /*00e0*/  LOP3.LUT R5, R3, 0xfc, RZ, 0xc0, !PT ;  /* 0x000000fc03057812 */ /* 0x000fe400078ec0ff */
[----:B------:R-:W-:Y:S02]  /*00f0*/  SGXT R11, R11, 0x1 ;  /* 0x000000010b0b781a */ /* 0x000fe40000000200 */
[----:B------:R-:W-:-:S04]  /*0100*/  PRMT R2, R5, 0x6540, R0 ;  /* 0x0000654005027816 */ /* 0x000fc80000000000 */
[CC--:B------:R-:W-:Y:S02]  /*0110*/  LEA.HI R4, R11.reuse, R2.reuse, RZ, 0x4 ;  /* 0x000000020b047211 */ /* 0x0c0fe400078f20ff */
[----:B------:R-:W-:Y:S02]  /*0120*/  LEA.HI R9, R11, R2, RZ, 0x6 ;  /* 0x000000020b097211 */ /* 0x000fe400078f30ff */
[----:B------:R-:W-:Y:S02]  /*0130*/  SHF.R.S32.HI R6, RZ, 0x4, R4 ;  /* 0x00000004ff067819 */ /* 0x000fe40000011404 */
[----:B------:R-:W1:Y:S01]  /*0140*/  LDC.64 R4, c[0x0][0x210] ;  /* 0x00008400ff047b82 */ /* 0x000e620000000a00 */
[----:B------:R-:W-:Y:S01]  /*0150*/  IMAD.SHL.U32 R10, R9, 0x4, RZ ;  /* 0x00000004090a7824 */ /* 0x000fe200078e00ff */
[----:B------:R-:W-:Y:S02]  /*0160*/  LEA.HI R7, R6, R6, RZ, 0x2 ;  /* 0x0000000606077211 */ /* 0x000fe400078f10ff */
[----:B------:R-:W-:-:S02]  /*0170*/  SHF.R.S32.HI R9, RZ, 0x2, R2 ;  /* 0x00000002ff097819 */ /* 0x000fc40000011402 */
[----:B------:R-:W-:Y:S02]  /*0180*/  LOP3.LUT R7, R7, 0x3ffffffc, RZ, 0xc0, !PT ;  /* 0x3ffffffc07077812 */ /* 0x000fe400078ec0ff */
[----:B------:R-:W-:Y:S02]  /*0190*/  SHF.R.U32.HI R2, RZ, 0x6, R8 ;  /* 0x00000006ff027819 */ /* 0x000fe40000011608 */
[----:B------:R-:W-:Y:S01]  /*01a0*/  LOP3.LUT R10, R10, 0xffffff00, RZ, 0xc0, !PT ;  /* 0xffffff000a0a7812 */ /* 0x000fe200078ec0ff */
[----:B------:R-:W-:Y:S01]  /*01b0*/  IMAD.IADD R7, R6, 0x1, -R7 ;  /* 0x0000000106077824 */ /* 0x000fe200078e0a07 */
[----:B------:R-:W-:Y:S02]  /*01c0*/  LEA.HI R6, R9, R9, RZ, 0x2 ;  /* 0x0000000909067211 */ /* 0x000fe400078f10ff */
[----:B------:R-:W-:Y:S01]  /*01d0*/  SGXT.U32 R2, R2, 0x1 ;  /* 0x000000010202781a */ /* 0x000fe20000000000 */
[----:B------:R-:W-:Y:S01]  /*01e0*/  IMAD R12, R7, 0x4, R10 ;  /* 0x00000004070c7824 */ /* 0x000fe200078e020a */
[----:B------:R-:W-:-:S02]  /*01f0*/  LOP3.LUT R10, R6, 0x3fffffc, RZ, 0xc0, !PT ;  /* 0x03fffffc060a7812 */ /* 0x000fc400078ec0ff */
[----:B------:R-:W-:Y:S02]  /*0200*/  LOP3.LUT R6, R2, UR6, RZ, 0xfc, !PT ;  /* 0x0000000602067c12 */ /* 0x000fe4000f8efcff */
[----:B------:R-:W-:Y:S01]  /*0210*/  LOP3.LUT R7, R13, 0x2, R2, 0xfe, !PT ;  /* 0x000000020d077812 */ /* 0x000fe200078efe02 */
[----:B------:R-:W-:Y:S01]  /*0220*/  IMAD.IADD R10, R9, 0x1, -R10 ;  /* 0x00000001090a7824 */ /* 0x000fe200078e0a0a */
[C---:B------:R-:W-:Y:S01]  /*0230*/  ISETP.GE.AND P0, PT, R6.reuse, 0x4, PT ;  /* 0x000000040600780c */ /* 0x040fe20003f06270 */
[--C-:B------:R-:W-:Y:S01]  /*0240*/  IMAD R9, R6, 0x10, R12.reuse ;  /* 0x0000001006097824 */ /* 0x100fe200078e020c */
[C---:B------:R-:W-:Y:S01]  /*0250*/  ISETP.GE.AND P1, PT, R7.reuse, 0x4, PT ;  /* 0x000000040700780c */ /* 0x040fe20003f26270 */
[----:B------:R-:W-:Y:S02]  /*0260*/  IMAD R13, R7, 0x10, R12 ;  /* 0x00000010070d7824 */ /* 0x000fe400078e020c */
[C---:B------:R-:W-:Y:S02]  /*0270*/  IMAD R9, R10.reuse, 0x40, R9 ;  /* 0x000000400a097824 */ /* 0x040fe400078e0209 */
[----:B------:R-:W-:Y:S01]  /*0280*/  IMAD R15, R10, 0x40, R13 ;  /* 0x000000400a0f7824 */ /* 0x000fe200078e020d */
[----:B------:R-:W-:Y:S01]  /*0290*/  CS2R R6, SRZ ;  /* 0x0000000000067805 */ /* 0x000fe2000001ff00 */
[----:B-1----:R-:W-:-:S04]  /*02a0*/  IMAD.WIDE R12, R9, 0x4, R4 ;  /* 0x00000004090c7825 */ /* 0x002fc800078e0204 */
[----:B------:R-:W-:Y:S01]  /*02b0*/  IMAD.WIDE R14, R15, 0x4, R4 ;  /* 0x000000040f0e7825 */ /* 0x000fe200078e0204 */
[----:B------:R-:W-:Y:S01]  /*02c0*/  CS2R R4, SRZ ;  /* 0x0000000000047805 */ /* 0x000fe2000001ff00 */
[----:B------:R1:W2:Y:S05]  /*02d0*/  @!P0 LDG.E.EL.128 R16, desc[UR8][R12.64] ;  /* 0x000000080c108981 */ /* 0x0002aa000c2e1d00 */
[----:B------:R3:W2:Y:S01]  /*02e0*/  @!P1 LDG.E.EL.128 R4, desc[UR8][R14.64] ;  /* 0x000000080e049981 */ /* 0x0006a2000c2e1d00 */
[C---:B------:R-:W-:Y:S01]  /*02f0*/  LOP3.LUT R9, R8.reuse, 0x7f, RZ, 0xc0, !PT ;  /* 0x0000007f08097812 */ /* 0x040fe200078ec0ff */
[----:B------:R-:W-:Y:S01]  /*0300*/  IMAD.SHL.U32 R8, R8, 0x10, RZ ;  /* 0x0000001008087824 */ /* 0x000fe200078e00ff */
[----:B----4-:R-:W-:-:S02]  /*0310*/  UPRMT UR4, UR5, 0x654, UR4 ;  /* 0x0000065405047896 */ /* 0x010fc40008000004 */
[----:B------:R-:W-:Y:S01]  /*0320*/  PRMT R0, R9, 0x6540, R0 ;  /* 0x0000654009007816 */ /* 0x000fe20000000000 */
[----:B------:R-:W-:Y:S01]  /*0330*/  UISETP.GE.AND UP0, UPT, UR6, 0x4, UPT ;  /* 0x000000040600788c */ /* 0x000fe2000bf06270 */
[----:B-1----:R-:W-:Y:S02]  /*0340*/  LOP3.LUT R13, R8, 0x3f0, RZ, 0xc0, !PT ;  /* 0x000003f0080d7812 */ /* 0x002fe400078ec0ff */
[CC--:B------:R-:W-:Y:S02]  /*0350*/  LEA.HI R10, R11.reuse, R0.reuse, RZ, 0x6 ;  /* 0x000000000b0a7211 */ /* 0x0c0fe400078f30ff */
[----:B------:R-:W-:Y:S01]  /*0360*/  LEA.HI R9, R11, R0, RZ, 0x2 ;  /* 0x000000000b097211 */ /* 0x000fe200078f10ff */
[C---:B---3--:R-:W-:Y:S01]  /*0370*/  VIADD R15, R13.reuse, UR4 ;  /* 0x000000040d0f7c36 */ /* 0x048fe20008000000 */
[----:B------:R-:W-:Y:S02]  /*0380*/  SHF.R.S32.HI R12, RZ, 0x6, R10 ;  /* 0x00000006ff0c7819 */ /* 0x000fe4000001140a */
[----:B------:R-:W-:-:S02]  /*0390*/  LOP3.LUT R2, R13, R2, RZ, 0xfc, !PT ;  /* 0x000000020d027212 */ /* 0x000fc400078efcff */
[----:B------:R-:W-:Y:S02]  /*03a0*/  LEA.HI R10, R12, R12, RZ, 0x2 ;  /* 0x0000000c0c0a7211 */ /* 0x000fe400078f10ff */
[----:B------:R-:W-:Y:S02]  /*03b0*/  SHF.R.S32.HI R9, RZ, 0x2, R9 ;  /* 0x00000002ff097819 */ /* 0x000fe40000011409 */
[----:B------:R-:W-:Y:S01]  /*03c0*/  LOP3.LUT R13, R10, 0xffffffc, RZ, 0xc0, !PT ;  /* 0x0ffffffc0a0d7812 */ /* 0x000fe200078ec0ff */
[----:B------:R-:W-:Y:S01]  /*03d0*/  IMAD R10, R2, 0x4, R15 ;  /* 0x00000004020a7824 */ /* 0x000fe200078e020f */
[----:B------:R-:W-:Y:S02]  /*03e0*/  LEA.HI R8, R9, R9, RZ, 0x2 ;  /* 0x0000000909087211 */ /* 0x000fe400078f10ff */
[----:B------:R-:W-:Y:S02]  /*03f0*/  CS2R R14, SRZ ;  /* 0x00000000000e7805 */ /* 0x000fe4000001ff00 */
[----:B------:R-:W-:Y:S01]  /*0400*/  PLOP3.LUT P0, PT, PT, PT, UP0, 0x80, 0x0 ;  /* 0x000000000000781c */ /* 0x000fe20003f0f008 */
[----:B------:R-:W-:Y:S01]  /*0410*/  IMAD.IADD R13, R12, 0x1, -R13 ;  /* 0x000000010c0d7824 */ /* 0x000fe200078e0a0d */
[----:B------:R-:W-:-:S04]  /*0420*/  LOP3.LUT R8, R8, 0x3ffffffc, RZ, 0xc0, !PT ;  /* 0x3ffffffc08087812 */ /* 0x000fc800078ec0ff */
[----:B------:R-:W-:-:S05]  /*0430*/  IADD3 R8, R9, UR7, -R8 ;  /* 0x0000000709087c10 */ /* 0x000fca000fffe808 */
[----:B------:R-:W-:Y:S02]  /*0440*/  IMAD R13, R13, 0x4, R8 ;  /* 0x000000040d0d7824 */ /* 0x000fe400078e0208 */
[----:B------:R-:W1:Y:S02]  /*0450*/  LDC.64 R8, c[0x0][0x220] ;  /* 0x00008800ff087b82 */ /* 0x000e640000000a00 */
[----:B------:R-:W-:Y:S01]  /*0460*/  IMAD.SHL.U32 R20, R13, 0x4, RZ ;  /* 0x000000040d147824 */ /* 0x000fe200078e00ff */
[----:B------:R-:W-:-:S03]  /*0470*/  CS2R R12, SRZ ;  /* 0x00000000000c7805 */ /* 0x000fc6000001ff00 */
[----:B-----5:R-:W-:Y:S01]  /*0480*/  IMAD.WIDE R24, R20, 0x4, R22 ;  /* 0x0000000414187825 */ /* 0x020fe200078e0216 */
[----:B------:R-:W-:Y:S01]  /*0490*/  LOP3.LUT R2, R0, 0x80, RZ, 0xfc, !PT ;  /* 0x0000008000027812 */ /* 0x000fe200078efcff */
[----:B--2---:R-:W-:Y:S04]  /*04a0*/  STS [R10], R16 ;  /* 0x000000100a007388 */ /* 0x004fe80000000800 */
[----:B------:R2:W-:Y:S04]  /*04b0*/  STS [R10+0x14], R17 ;  /* 0x000014110a007388 */ /* 0x0005e80000000800 */
[----:B------:R-:W-:Y:S04]  /*04c0*/  STS [R10+0x28], R18 ;  /* 0x000028120a007388 */ /* 0x000fe80000000800 */
[----:B------:R3:W-:Y:S04]  /*04d0*/  STS [R10+0x3c], R19 ;  /* 0x00003c130a007388 */ /* 0x0007e80000000800 */
[----:B------:R4:W-:Y:S04]  /*04e0*/  STS [R10+0x8], R4 ;  /* 0x000008040a007388 */ /* 0x0009e80000000800 */
[----:B------:R-:W-:Y:S04]  /*04f0*/  STS [R10+0x1c], R5 ;  /* 0x00001c050a007388 */ /* 0x000fe80000000800 */
[----:B------:R-:W-:Y:S04]  /*0500*/  STS [R10+0x30], R6 ;  /* 0x000030060a007388 */ /* 0x000fe80000000800 */
[----:B------:R1:W-:Y:S01]  /*0510*/  STS [R10+0x44], R7 ;  /* 0x000044070a007388 */ /* 0x0003e20000000800 */
[----:B------:R-:W-:Y:S01]  /*0520*/  BAR.SYNC.DEFER_BLOCKING 0x0 ;  /* 0x0000000000007b1d */ /* 0x000fe20000010000 */
[----:B--2---:R-:W-:-:S02]  /*0530*/  CS2R R16, SRZ ;  /* 0x0000000000107805 */ /* 0x004fc4000001ff00 */
[----:B---3--:R-:W-:Y:S02]  /*0540*/  CS2R R18, SRZ ;  /* 0x0000000000127805 */ /* 0x008fe4000001ff00 */
[CC--:B----4-:R-:W-:Y:S01]  /*0550*/  LEA.HI R4, R11.reuse, R2.reuse, RZ, 0x2 ;  /* 0x000000020b047211 */ /* 0x0d0fe200078f10ff */
[----:B-1----:R-:W-:Y:S01]  /*0560*/  IMAD.WIDE R6, R20, 0x4, R8 ;  /* 0x0000000414067825 */ /* 0x002fe200078e0208 */
[----:B------:R-:W-:Y:S02]  /*0570*/  LEA.HI R11, R11, R2, RZ, 0x6 ;  /* 0x000000020b0b7211 */ /* 0x000fe400078f30ff */
[----:B------:R-:W-:Y:S01]  /*0580*/  SHF.R.S32.HI R4, RZ, 0x2, R4 ;  /* 0x00000002ff047819 */ /* 0x000fe20000011404 */
[----:B------:R-:W2:Y:S01]  /*0590*/  @!P0 LDG.E.EL.128 R12, desc[UR8][R24.64] ;  /* 0x00000008180c8981 */ /* 0x000ea2000c2e1d00 */
[----:B------:R-:W-:Y:S02]  /*05a0*/  PLOP3.LUT P0, PT, PT, PT, UP0, 0x80, 0x0 ;  /* 0x000000000000781c */ /* 0x000fe40003f0f008 */
[----:B------:R-:W-:-:S02]  /*05b0*/  SHF.R.S32.HI R11, RZ, 0x6, R11 ;  /* 0x00000006ff0b7819 */ /* 0x000fc4000001140b */
[----:B------:R-:W-:Y:S02]  /*05c0*/  LEA.HI R5, R4, R4, RZ, 0x2 ;  /* 0x0000000404057211 */ /* 0x000fe400078f10ff */
[----:B------:R-:W-:-:S07]  /*05d0*/  LEA.HI R10, R11, R11, RZ, 0x2 ;  /* 0x0000000b0b0a7211 */ /* 0x000fce00078f10ff */
[----:B------:R1:W3:Y:S01]  /*05e0*/  @!P0 LDG.E.EL.128 R16, desc[UR8][R6.64] ;  /* 0x0000000806108981 */ /* 0x0002e2000c2e1d00 */
[----:B------:R-:W-:Y:S02]  /*05f0*/  LOP3.LUT R5, R5, 0x3ffffffc, RZ, 0xc0, !PT ;  /* 0x3ffffffc05057812 */ /* 0x000fe400078ec0ff */
[----:B------:R-:W-:Y:S02]  /*0600*/  LOP3.LUT R10, R10, 0xffffffc, RZ, 0xc0, !PT ;  /* 0x0ffffffc0a0a7812 */ /* 0x000fe400078ec0ff */
[----:B------:R-:W-:Y:S02]  /*0610*/  IADD3 R5, R4, UR7, -R5 ;  /* 0x0000000704057c10 */ /* 0x000fe4000fffe805 */
[----:B------:R-:W-:Y:S01]  /*0620*/  PLOP3.LUT P0, PT, PT, PT, UP0, 0x80, 0x0 ;  /* 0x000000000000781c */ /* 0x000fe20003f0f008 */
[----:B------:R-:W-:Y:S01]  /*0630*/  IMAD.IADD R10, R11, 0x1, -R10 ;  /* 0x000000010b0a7824 */ /* 0x000fe200078e0a0a */
[----:B-1----:R-:W-:-:S03]  /*0640*/  CS2R R6, SRZ ;  /* 0x0000000000067805 */ /* 0x002fc6000001ff00 */
[----:B------:R-:W-:-:S04]  /*0650*/  IMAD R5, R10, 0x4, R5 ;  /* 0x000000040a057824 */ /* 0x000fc800078e0205 */
[----:B------:R-:W-:Y:S01]  /*0660*/  IMAD.SHL.U32 R21, R5, 0x4, RZ ;  /* 0x0000000405157824 */ /* 0x000fe200078e00ff */
[----:B------:R-:W-:-:S03]  /*0670*/  CS2R R4, SRZ ;  /* 0x0000000000047805 */ /* 0x000fc6000001ff00 */
[----:B------:R-:W-:-:S05]  /*0680*/  IMAD.WIDE R26, R21, 0x4, R8 ;  /* 0x00000004151a7825 */ /* 0x000fca00078e0208 */
[----:B------:R1:W4:Y:S01]  /*0690*/  @!P0 LDG.E.EL.128 R4, desc[UR8][R26.64] ;  /* 0x000000081a048981 */ /* 0x000322000c2e1d00 */
[----:B------:R-:W-:Y:S02]  /*06a0*/  PLOP3.LUT P0, PT, PT, PT, UP0, 0x80, 0x0 ;  /* 0x000000000000781c */ /* 0x000fe40003f0f008 */
[----:B------:R-:W-:Y:S02]  /*06b0*/  CS2R R8, SRZ ;  /* 0x0000000000087805 */ /* 0x000fe4000001ff00 */
[----:B------:R-:W-:Y:S01]  /*06c0*/  CS2R R10, SRZ ;  /* 0x00000000000a7805 */ /* 0x000fe2000001ff00 */
[----:B------:R-:W-:-:S08]  /*06d0*/  IMAD.WIDE R24, R21, 0x4, R22 ;  /* 0x0000000415187825 */ /* 0x000fd000078e0216 */
[----:B------:R5:W4:Y:S01]  /*06e0*/  @!P0 LDG.E.EL.128 R8, desc[UR8][R24.64] ;  /* 0x0000000818088981 */ /* 0x000b22000c2e1d00 */
[----:B------:R-:W-:-:S05]  /*06f0*/  LOP3.LUT R3, R3, 0x1fc, RZ, 0xc0, !PT ;  /* 0x000001fc03037812 */ /* 0x000fca00078ec0ff */
[----:B------:R-:W-:-:S04]  /*0700*/  VIADD R22, R3, UR4 ;  /* 0x0000000403167c36 */ /* 0x000fc80008000000 */
[----:B------:R-:W-:-:S05]  /*0710*/  IMAD R3, R3, 0x4, R22 ;  /* 0x0000000403037824 */ /* 0x000fca00078e0216 */
[----:B-1----:R-:W2:Y:S04]  /*0720*/  LDS R27, [R3+0x8] ;  /* 0x00000800031b7984 */ /* 0x002ea80000000800 */
[----:B------:R-:W1:Y:S04]  /*0730*/  LDS R22, [R3+0x4] ;  /* 0x0000040003167984 */ /* 0x000e680000000800 */
[----:B------:R-:W1:Y:S04]  /*0740*/  LDS R29, [R3] ;  /* 0x00000000031d7984 */ /* 0x000e680000000800 */
[----:B------:R-:W1:Y:S04]  /*0750*/  LDS R26, [R3+0xc] ;  /* 0x00000c00031a7984 */ /* 0x000e680000000800 */
[----:B-----5:R-:W5:Y:S01]  /*0760*/  LDS R25, [R3+0xa00] ;  /* 0x000a000003197984 */ /* 0x020f620000000800 */
[----:B--2---:R-:W-:Y:S01]  /*0770*/  FADD R27, R27, -R14 ;  /* 0x8000000e1b1b7221 */ /* 0x004fe20000000000 */
[----:B-1----:R-:W-:Y:S01]  /*0780*/  FADD R14, R22, -R13 ;  /* 0x8000000d160e7221 */ /* 0x002fe20000000000 */
[----:B0-----:R-:W-:Y:S01]  /*0790*/  FADD R13, R29, -R12 ;  /* 0x8000000c1d0d7221 */ /* 0x001fe20000000000 */
[----:B------:R-:W-:Y:S01]  /*07a0*/  LDS R22, [R3+0xa04] ;  /* 0x000a040003167984 */ /* 0x000fe20000000800 */
[----:B------:R-:W-:Y:S01]  /*07b0*/  FADD R15, R26, -R15 ;  /* 0x8000000f1a0f7221 */ /* 0x000fe20000000000 */
[----:B---3--:R-:W-:Y:S01]  /*07c0*/  FADD R23, R16, 9.9999997473787516356e-06 ;  /* 0x3727c5ac10177421 */ /* 0x008fe20000000000 */
[----:B------:R-:W-:Y:S01]  /*07d0*/  FADD R12, R19, 9.9999997473787516356e-06 ;  /* 0x3727c5ac130c7421 */ /* 0x000fe20000000000 */
[----:B------:R-:W-:Y:S01]  /*07e0*/  FADD R16, R17, 9.9999997473787516356e-06 ;  /* 0x3727c5ac11107421 */ /* 0x000fe20000000000 */
[----:B------:R-:W0:Y:S01]  /*07f0*/  LDS R19, [R3+0xa08] ;  /* 0x000a080003137984 */ /* 0x000e220000000800 */
[----:B------:R-:W-:-:S02]  /*0800*/  FADD R17, R18, 9.9999997473787516356e-06 ;  /* 0x3727c5ac12117421 */ /* 0x000fc40000000000 */
[----:B------:R-:W1:Y:S01]  /*0810*/  MUFU.SQRT R23, R23 ;  /* 0x0000001700177308 */ /* 0x000e620000002000 */
[----:B------:R5:W2:Y:S07]  /*0820*/  LDS R18, [R3+0xa0c] ;  /* 0x000a0c0003127984 */ /* 0x000aae0000000800 */
[----:B------:R-:W3:Y:S01]  /*0830*/  MUFU.SQRT R12, R12 ;  /* 0x0000000c000c7308 */ /* 0x000ee20000002000 */
[----:B-1----:R-:W-:-:S07]  /*0840*/  FSETP.GT.AND P1, PT, R23, 8.50705917302346158658e+37, PT ;  /* 0x7e8000001700780b */ /* 0x002fce0003f24000 */
[----:B------:R-:W1:Y:S01]  /*0850*/  MUFU.SQRT R16, R16 ;  /* 0x0000001000107308 */ /* 0x000e620000002000 */
[----:B------:R-:W-:Y:S01]  /*0860*/  FSETP.GEU.AND P3, PT, R23, 1.175494350822287508e-38, PT ;  /* 0x008000001700780b */ /* 0x000fe20003f6e000 */
[----:B----4-:R-:W-:Y:S01]  /*0870*/  FADD R24, R4, 9.9999997473787516356e-06 ;  /* 0x3727c5ac04187421 */ /* 0x010fe20000000000 */
[----:B------:R-:W-:Y:S01]  /*0880*/  FADD R4, R5, 9.9999997473787516356e-06 ;  /* 0x3727c5ac05047421 */ /* 0x000fe20000000000 */
[----:B------:R-:W-:Y:S02]  /*0890*/  IMAD.MOV.U32 R5, RZ, RZ, 0x3e800000 ;  /* 0x3e800000ff057424 */ /* 0x000fe400078e00ff */
[----:B------:R-:W-:Y:S01]  /*08a0*/  FADD R6, R6, 9.9999997473787516356e-06 ;  /* 0x3727c5ac06067421 */ /* 0x000fe20000000000 */
[C---:B---3--:R-:W-:Y:S01]  /*08b0*/  FSETP.GT.AND P5, PT, R12.reuse, 8.50705917302346158658e+37, PT ;  /* 0x7e8000000c00780b */ /* 0x048fe20003fa4000 */
[----:B------:R-:W3:Y:S01]  /*08c0*/  MUFU.SQRT R17, R17 ;  /* 0x0000001100117308 */ /* 0x000ee20000002000 */
[----:B------:R-:W-:Y:S01]  /*08d0*/  FADD R7, R7, 9.9999997473787516356e-06 ;  /* 0x3727c5ac07077421 */ /* 0x000fe20000000000 */
[----:B------:R-:W-:Y:S01]  /*08e0*/  FSEL R26, R5, 1, P1 ;  /* 0x3f800000051a7808 */ /* 0x000fe20000800000 */
[----:B------:R-:W-:Y:S01]  /*08f0*/  @P1 FMUL R23, R23, 0.25 ;  /* 0x3e80000017171820 */ /* 0x000fe20000400000 */
[----:B------:R-:W-:-:S02]  /*0900*/  FSETP.GEU.AND P1, PT, R12, 1.175494350822287508e-38, PT ;  /* 0x008000000c00780b */ /* 0x000fc40003f2e000 */
[C---:B-1----:R-:W-:Y:S01]  /*0910*/  FSETP.GT.AND P2, PT, R16.reuse, 8.50705917302346158658e+37, PT ;  /* 0x7e8000001000780b */ /* 0x042fe20003f44000 */
[----:B------:R-:W-:Y:S01]  /*0920*/  @!P3 FMUL R23, R23, 16777216 ;  /* 0x4b8000001717b820 */ /* 0x000fe20000400000 */
[----:B------:R-:W-:Y:S01]  /*0930*/  FSETP.GEU.AND P0, PT, R16, 1.175494350822287508e-38, PT ;  /* 0x008000001000780b */ /* 0x000fe20003f0e000 */
[----:B-----5:R-:W-:Y:S01]  /*0940*/  FADD R3, R25, -R8 ;  /* 0x8000000819037221 */ /* 0x020fe20000000000 */
[----:B------:R-:W1:Y:S02]  /*0950*/  MUFU.SQRT R24, R24 ;  /* 0x0000001800187308 */ /* 0x000e640000002000 */
[----:B------:R-:W-:Y:S01]  /*0960*/  @P5 FMUL R12, R12, 0.25 ;  /* 0x3e8000000c0c5820 */ /* 0x000fe20000400000 */
[----:B0-----:R-:W-:Y:S01]  /*0970*/  FADD R10, R19, -R10 ;  /* 0x8000000a130a7221 */ /* 0x001fe20000000000 */
[----:B------:R-:W-:Y:S01]  /*0980*/  @!P3 FMUL R26, R26, 16777216 ;  /* 0x4b8000001a1ab820 */ /* 0x000fe20000400000 */
[C---:B---3--:R-:W-:Y:S01]  /*0990*/  FSETP.GT.AND P4, PT, R17.reuse, 8.50705917302346158658e+37, PT ;  /* 0x7e8000001100780b */ /* 0x048fe20003f84000 */
[----:B------:R-:W-:Y:S01]  /*09a0*/  FADD R22, R22, -R9 ;  /* 0x8000000916167221 */ /* 0x000fe20000000000 */
[----:B------:R-:W-:Y:S01]  /*09b0*/  FSETP.GEU.AND P6, PT, R17, 1.175494350822287508e-38, PT ;  /* 0x008000001100780b */ /* 0x000fe20003fce000 */
[----:B------:R-:W-:Y:S01]  /*09c0*/  @!P1 FMUL R12, R12, 16777216 ;  /* 0x4b8000000c0c9820 */ /* 0x000fe20000400000 */
[----:B------:R-:W0:Y:S01]  /*09d0*/  MUFU.RCP R23, R23 ;  /* 0x0000001700177308 */ /* 0x000e220000001000 */
[----:B------:R-:W-:Y:S01]  /*09e0*/  @P2 FMUL R16, R16, 0.25 ;  /* 0x3e80000010102820 */ /* 0x000fe20000400000 */
[C---:B------:R-:W-:Y:S01]  /*09f0*/  FSEL R9, R5.reuse, 1, P2 ;  /* 0x3f80000005097808 */ /* 0x040fe20001000000 */
[----:B--2---:R-:W-:Y:S01]  /*0a00*/  FADD R11, R18, -R11 ;  /* 0x8000000b120b7221 */ /* 0x004fe20000000000 */
[----:B------:R-:W-:Y:S01]  /*0a10*/  FSEL R25, R5, 1, P5 ;  /* 0x3f80000005197808 */ /* 0x000fe20002800000 */
[----:B------:R-:W-:Y:S01]  /*0a20*/  @!P0 FMUL R16, R16, 16777216 ;  /* 0x4b80000010108820 */ /* 0x000fe20000400000 */
[----:B-1----:R-:W-:-:S02]  /*0a30*/  FSETP.GT.AND P3, PT, R24, 8.50705917302346158658e+37, PT ;  /* 0x7e8000001800780b */ /* 0x002fc40003f64000 */
[----:B------:R0:W1:Y:S01]  /*0a40*/  MUFU.SQRT R8, R6 ;  /* 0x0000000600087308 */ /* 0x0000620000002000 */
[----:B------:R-:W-:Y:S01]  /*0a50*/  @P4 FMUL R17, R17, 0.25 ;  /* 0x3e80000011114820 */ /* 0x000fe20000400000 */
[----:B------:R-:W-:Y:S01]  /*0a60*/  @!P0 FMUL R9, R9, 16777216 ;  /* 0x4b80000009098820 */ /* 0x000fe20000400000 */
[----:B------:R-:W-:Y:S01]  /*0a70*/  @!P1 FMUL R25, R25, 16777216 ;  /* 0x4b80000019199820 */ /* 0x000fe20000400000 */
[----:B------:R-:W-:Y:S01]  /*0a80*/  FSETP.GEU.AND P2, PT, R24, 1.175494350822287508e-38, PT ;  /* 0x008000001800780b */ /* 0x000fe20003f4e000 */
[----:B------:R-:W-:-:S03]  /*0a90*/  @!P6 FMUL R17, R17, 16777216 ;  /* 0x4b8000001111e820 */ /* 0x000fc60000400000 */
[----:B------:R2:W3:Y:S01]  /*0aa0*/  MUFU.SQRT R19, R7 ;  /* 0x0000000700137308 */ /* 0x0004e20000002000 */
[----:B0-----:R-:W-:Y:S01]  /*0ab0*/  FMUL R6, R23, R26 ;  /* 0x0000001a17067220 */ /* 0x001fe20000400000 */
[----:B------:R-:W-:Y:S01]  /*0ac0*/  FSEL R23, R5, 1, P4 ;  /* 0x3f80000005177808 */ /* 0x000fe20002000000 */
[----:B------:R-:W-:Y:S02]  /*0ad0*/  @P3 FMUL R24, R24, 0.25 ;  /* 0x3e80000018183820 */ /* 0x000fe40000400000 */
[----:B------:R-:W-:Y:S01]  /*0ae0*/  FMUL R13, R6, R13 ;  /* 0x0000000d060d7220 */ /* 0x000fe20000400000 */
[C---:B-1----:R-:W-:Y:S02]  /*0af0*/  FSETP.GT.AND P4, PT, R8.reuse, 8.50705917302346158658e+37, PT ;  /* 0x7e8000000800780b */ /* 0x042fe40003f84000 */
[----:B------:R-:W0:Y:S01]  /*0b00*/  MUFU.SQRT R4, R4 ;  /* 0x0000000400047308 */ /* 0x000e220000002000 */
[----:B------:R-:W-:Y:S01]  /*0b10*/  FSETP.GEU.AND P0, PT, R8, 1.175494350822287508e-38, PT ;  /* 0x008000000800780b */ /* 0x000fe20003f0e000 */
[----:B------:R-:W-:Y:S01]  /*0b20*/  @!P6 FMUL R23, R23, 16777216 ;  /* 0x4b8000001717e820 */ /* 0x000fe20000400000 */
[----:B--2---:R-:W-:Y:S01]  /*0b30*/  FSEL R7, R5, 1, P3 ;  /* 0x3f80000005077808 */ /* 0x004fe20001800000 */
[----:B------:R-:W-:Y:S01]  /*0b40*/  @!P2 FMUL R24, R24, 16777216 ;  /* 0x4b8000001818a820 */ /* 0x000fe20000400000 */
[----:B---3--:R-:W-:-:S03]  /*0b50*/  FSETP.GT.AND P6, PT, R19, 8.50705917302346158658e+37, PT ;  /* 0x7e8000001300780b */ /* 0x008fc60003fc4000 */
[----:B------:R-:W1:Y:S01]  /*0b60*/  MUFU.RCP R12, R12 ;  /* 0x0000000c000c7308 */ /* 0x000e620000001000 */
[----:B------:R-:W-:Y:S01]  /*0b70*/  FSETP.GEU.AND P5, PT, R19, 1.175494350822287508e-38, PT ;  /* 0x008000001300780b */ /* 0x000fe20003fae000 */
[----:B------:R-:W-:Y:S01]  /*0b80*/  @!P2 FMUL R7, R7, 16777216 ;  /* 0x4b8000000707a820 */ /* 0x000fe20000400000 */
[----:B------:R-:W-:Y:S01]  /*0b90*/  @P4 FMUL R8, R8, 0.25 ;  /* 0x3e80000008084820 */ /* 0x000fe20000400000 */
[----:B0-----:R-:W-:-:S04]  /*0ba0*/  FSETP.GT.AND P1, PT, R4, 8.50705917302346158658e+37, PT ;  /* 0x7e8000000400780b */ /* 0x001fc80003f24000 */
[----:B------:R-:W0:Y:S01]  /*0bb0*/  MUFU.RCP R16, R16 ;  /* 0x0000001000107308 */ /* 0x000e220000001000 */
[----:B------:R-:W-:Y:S01]  /*0bc0*/  FSETP.GEU.AND P3, PT, R4, 1.175494350822287508e-38, PT ;  /* 0x008000000400780b */ /* 0x000fe20003f6e000 */
[----:B------:R-:W-:Y:S01]  /*0bd0*/  @!P0 FMUL R8, R8, 16777216 ;  /* 0x4b80000008088820 */ /* 0x000fe20000400000 */
[----:B------:R-:W-:Y:S01]  /*0be0*/  FSEL R6, R5, 1, P1 ;  /* 0x3f80000005067808 */ /* 0x000fe20000800000 */
[----:B------:R-:W-:Y:S01]  /*0bf0*/  @P6 FMUL R19, R19, 0.25 ;  /* 0x3e80000013136820 */ /* 0x000fe20000400000 */
[----:B-1----:R-:W-:-:S03]  /*0c00*/  FMUL R28, R12, R25 ;  /* 0x000000190c1c7220 */ /* 0x002fc60000400000 */
[----:B------:R1:W2:Y:S01]  /*0c10*/  MUFU.RCP R26, R17 ;  /* 0x00000011001a7308 */ /* 0x0002a20000001000 */
[----:B------:R-:W-:Y:S01]  /*0c20*/  @!P5 FMUL R19, R19, 16777216 ;  /* 0x4b8000001313d820 */ /* 0x000fe20000400000 */
[----:B------:R-:W-:Y:S01]  /*0c30*/  @P1 FMUL R4, R4, 0.25 ;  /* 0x3e80000004041820 */ /* 0x000fe20000400000 */
[----:B------:R-:W-:-:S03]  /*0c40*/  PLOP3.LUT P1, PT, PT, PT, UP0, 0x80, 0x0 ;  /* 0x000000000000781c */ /* 0x000fc60003f2f008 */
[----:B------:R-:W-:Y:S01]  /*0c50*/  @!P3 FMUL R6, R6, 16777216 ;  /* 0x4b8000000606b820 */ /* 0x000fe20000400000 */
[----:B0-----:R-:W-:Y:S01]  /*0c60*/  FMUL R9, R16, R9 ;  /* 0x0000000910097220 */ /* 0x001fe20000400000 */
[----:B------:R0:W3:Y:S01]  /*0c70*/  MUFU.RCP R18, R8 ;  /* 0x0000000800127308 */ /* 0x0000e20000001000 */
[----:B-1----:R-:W1:Y:S01]  /*0c80*/  LDC.64 R16, c[0x0][0x228] ;  /* 0x00008a00ff107b82 */ /* 0x002e620000000a00 */
[----:B------:R-:W-:Y:S01]  /*0c90*/  @!P3 FMUL R4, R4, 16777216 ;  /* 0x4b8000000404b820 */ /* 0x000fe20000400000 */
[----:B--2---:R-:W-:-:S05]  /*0ca0*/  FMUL R12, R26, R23 ;  /* 0x000000171a0c7220 */ /* 0x004fca0000400000 */
[----:B------:R-:W2:Y:S01]  /*0cb0*/  MUFU.RCP R19, R19 ;  /* 0x0000001300137308 */ /* 0x000ea20000001000 */
[----:B------:R-:W-:Y:S01]  /*0cc0*/  FMUL R26, R28, R15 ;  /* 0x0000000f1c1a7220 */ /* 0x000fe20000400000 */
[----:B------:R-:W-:Y:S01]  /*0cd0*/  FSEL R15, R5, 1, P4 ;  /* 0x3f800000050f7808 */ /* 0x000fe20002000000 */
[----:B------:R-:W-:Y:S01]  /*0ce0*/  FMUL R27, R12, R27 ;  /* 0x0000001b0c1b7220 */ /* 0x000fe20000400000 */
[----:B------:R-:W-:Y:S01]  /*0cf0*/  FMUL R12, R9, R14 ;  /* 0x0000000e090c7220 */ /* 0x000fe20000400000 */
[----:B------:R-:W-:Y:S01]  /*0d00*/  FSEL R14, R5, 1, P6 ;  /* 0x3f800000050e7808 */ /* 0x000fe20003000000 */
[----:B0-----:R-:W0:Y:S01]  /*0d10*/  LDC.64 R8, c[0x0][0x230] ;  /* 0x00008c00ff087b82 */ /* 0x001e220000000a00 */
[----:B------:R-:W-:Y:S01]  /*0d20*/  @!P0 FMUL R15, R15, 16777216 ;  /* 0x4b8000000f0f8820 */ /* 0x000fe20000400000 */
[----:B------:R-:W4:Y:S01]  /*0d30*/  MUFU.RCP R24, R24 ;  /* 0x0000001800187308 */ /* 0x000f220000001000 */
[----:B------:R-:W-:Y:S01]  /*0d40*/  PLOP3.LUT P0, PT, PT, PT, UP0, 0x80, 0x0 ;  /* 0x000000000000781c */ /* 0x000fe20003f0f008 */
[----:B------:R-:W-:Y:S01]  /*0d50*/  @!P5 FMUL R14, R14, 16777216 ;  /* 0x4b8000000e0ed820 */ /* 0x000fe20000400000 */
[----:B---3--:R-:W-:-:S03]  /*0d60*/  FMUL R25, R18, R15 ;  /* 0x0000000f12197220 */ /* 0x008fc60000400000 */
[----:B--2---:R-:W-:Y:S02]  /*0d70*/  FMUL R28, R19, R14 ;  /* 0x0000000e131c7220 */ /* 0x004fe40000400000 */
[----:B------:R2:W3:Y:S01]  /*0d80*/  MUFU.RCP R23, R4 ;  /* 0x0000000400177308 */ /* 0x0004e20000001000 */
[----:B-1----:R-:W-:-:S04]  /*0d90*/  IMAD.WIDE R14, R20, 0x4, R16 ;  /* 0x00000004140e7825 */ /* 0x002fc800078e0210 */
[----:B------:R-:W-:Y:S01]  /*0da0*/  FMUL R25, R25, R10 ;  /* 0x0000000a19197220 */ /* 0x000fe20000400000 */
[----:B------:R-:W-:Y:S01]  /*0db0*/  FMUL R28, R28, R11 ;  /* 0x0000000b1c1c7220 */ /* 0x000fe20000400000 */
[----:B------:R-:W-:Y:S01]  /*0dc0*/  IMAD.WIDE R16, R21, 0x4, R16 ;  /* 0x0000000415107825 */ /* 0x000fe200078e0210 */
[----:B------:R-:W-:-:S03]  /*0dd0*/  CS2R R10, SRZ ;  /* 0x00000000000a7805 */ /* 0x000fc6000001ff00 */
[----:B----4-:R-:W-:Y:S01]  /*0de0*/  FMUL R24, R24, R7 ;  /* 0x0000000718187220 */ /* 0x010fe20000400000 */
[----:B--2---:R-:W-:Y:S01]  /*0df0*/  CS2R R4, SRZ ;  /* 0x0000000000047805 */ /* 0x004fe2000001ff00 */
[----:B0-----:R-:W-:-:S04]  /*0e00*/  IMAD.WIDE R18, R20, 0x4, R8 ;  /* 0x0000000414127825 */ /* 0x001fc800078e0208 */
[----:B---3--:R-:W-:Y:S01]  /*0e10*/  FMUL R23, R23, R6 ;  /* 0x0000000617177220 */ /* 0x008fe20000400000 */
[----:B------:R-:W-:Y:S01]  /*0e20*/  CS2R R6, SRZ ;  /* 0x0000000000067805 */ /* 0x000fe2000001ff00 */
[----:B------:R-:W-:Y:S01]  /*0e30*/  IMAD.WIDE R20, R21, 0x4, R8 ;  /* 0x0000000415147825 */ /* 0x000fe200078e0208 */
[----:B------:R-:W-:-:S04]  /*0e40*/  CS2R R8, SRZ ;  /* 0x0000000000087805 */ /* 0x000fc8000001ff00 */
[----:B------:R0:W2:Y:S04]  /*0e50*/  @!P0 LDG.E.EL.128 R4, desc[UR8][R14.64] ;  /* 0x000000080e048981 */ /* 0x0000a8000c2e1d00 */
[----:B------:R1:W2:Y:S01]  /*0e60*/  @!P1 LDG.E.EL.128 R8, desc[UR8][R18.64] ;  /* 0x0000000812089981 */ /* 0x0002a2000c2e1d00 */
[----:B------:R-:W-:Y:S02]  /*0e70*/  PLOP3.LUT P0, PT, PT, PT, UP0, 0x80, 0x0 ;  /* 0x000000000000781c */ /* 0x000fe40003f0f008 */
[----:B------:R-:W-:Y:S02]  /*0e80*/  PLOP3.LUT P1, PT, PT, PT, UP0, 0x80, 0x0 ;  /* 0x000000000000781c */ /* 0x000fe40003f2f008 */
[----:B0-----:R-:W-:Y:S02]  /*0e90*/  CS2R R14, SRZ ;  /* 0x00000000000e7805 */ /* 0x001fe4000001ff00 */
[----:B-1----:R-:W-:Y:S01]  /*0ea0*/  CS2R R18, SRZ ;  /* 0x0000000000127805 */ /* 0x002fe2000001ff00 */
[----:B--2---:R-:W-:Y:S01]  /*0eb0*/  FFMA R4, R13, R4, R8 ;  /* 0x000000040d047223 */ /* 0x004fe20000000008 */
[----:B------:R-:W-:Y:S01]  /*0ec0*/  FFMA R5, R12, R5, R9 ;  /* 0x000000050c057223 */ /* 0x000fe20000000009 */
[----:B------:R-:W-:Y:S01]  /*0ed0*/  CS2R R12, SRZ ;  /* 0x00000000000c7805 */ /* 0x000fe2000001ff00 */
[----:B------:R-:W0:Y:S05]  /*0ee0*/  LDC.64 R8, c[0x0][0x238] ;  /* 0x00008e00ff087b82 */ /* 0x000e2a0000000a00 */
[----:B------:R1:W2:Y:S02]  /*0ef0*/  @!P0 LDG.E.EL.128 R12, desc[UR8][R16.64] ;  /* 0x00000008100c8981 */ /* 0x0002a4000c2e1d00 */
[----:B-1----:R-:W-:-:S06]  /*0f00*/  CS2R R16, SRZ ;  /* 0x0000000000107805 */ /* 0x002fcc000001ff00 */
[----:B------:R-:W2:Y:S01]  /*0f10*/  @!P1 LDG.E.EL.128 R16, desc[UR8][R20.64] ;  /* 0x0000000814109981 */ /* 0x000ea2000c2e1d00 */
[----:B------:R-:W-:Y:S01]  /*0f20*/  FFMA R6, R27, R6, R10 ;  /* 0x000000061b067223 */ /* 0x000fe2000000000a */
[----:B------:R-:W-:Y:S01]  /*0f30*/  FFMA R7, R26, R7, R11 ;  /* 0x000000071a077223 */ /* 0x000fe2000000000b */
[----:B------:R-:W-:Y:S01]  /*0f40*/  VIADD R0, R0, UR7 ;  /* 0x0000000700007c36 */ /* 0x000fe20008000000 */
[----:B------:R-:W-:Y:S01]  /*0f50*/  PLOP3.LUT P4, PT, PT, PT, UP0, 0x80, 0x0 ;  /* 0x000000000000781c */ /* 0x000fe20003f8f008 */
[----:B------:R-:W-:Y:S01]  /*0f60*/  FMUL R22, R23, R22 ;  /* 0x0000001617167220 */ /* 0x000fe20000400000 */
[----:B------:R-:W-:Y:S01]  /*0f70*/  FMUL R3, R24, R3 ;  /* 0x0000000318037220 */ /* 0x000fe20000400000 */
[----:B------:R-:W-:Y:S01]  /*0f80*/  VIADD R2, R2, UR7 ;  /* 0x0000000702027c36 */ /* 0x000fe20008000000 */
[----:B------:R-:W-:Y:S01]  /*0f90*/  FSETP.GEU.AND P0, PT, R7, RZ, PT ;  /* 0x000000ff0700720b */ /* 0x000fe20003f0e000 */
[----:B------:R-:W-:Y:S01]  /*0fa0*/  IMAD.SHL.U32 R23, R0, 0x4, RZ ;  /* 0x0000000400177824 */ /* 0x000fe200078e00ff */
[----:B------:R-:W-:Y:S01]  /*0fb0*/  FSETP.GEU.AND P1, PT, R6, RZ, PT ;  /* 0x000000ff0600720b */ /* 0x000fe20003f2e000 */
[----:B------:R-:W-:Y:S01]  /*0fc0*/  IMAD.SHL.U32 R11, R2, 0x4, RZ ;  /* 0x00000004020b7824 */ /* 0x000fe200078e00ff */
[----:B------:R-:W-:-:S02]  /*0fd0*/  FSETP.GEU.AND P2, PT, R5, RZ, PT ;  /* 0x000000ff0500720b */ /* 0x000fc40003f4e000 */
[----:B------:R-:W-:Y:S02]  /*0fe0*/  FSETP.GEU.AND P3, PT, R4, RZ, PT ;  /* 0x000000ff0400720b */ /* 0x000fe40003f6e000 */
[----:B------:R-:W-:Y:S02]  /*0ff0*/  SEL R7, R7, RZ, P0 ;  /* 0x000000ff07077207 */ /* 0x000fe40000000000 */
[----:B------:R-:W-:Y:S02]  /*1000*/  SEL R6, R6, RZ, P1 ;  /* 0x000000ff06067207 */ /* 0x000fe40000800000 */
[----:B------:R-:W-:Y:S02]  /*1010*/  SEL R5, R5, RZ, P2 ;  /* 0x000000ff05057207 */ /* 0x000fe40001000000 */
[----:B------:R-:W-:Y:S01]  /*1020*/  SEL R4, R4, RZ, P3 ;  /* 0x000000ff04047207 */ /* 0x000fe20001800000 */
[----:B--2---:R-:W-:Y:S01]  /*1030*/  FFMA R12, R3, R12, R16 ;  /* 0x0000000c030c7223 */ /* 0x004fe20000000010 */
[----:B0-----:R-:W-:-:S04]  /*1040*/  IMAD.WIDE R2, R23, 0x4, R8 ;  /* 0x0000000417027825 */ /* 0x001fc800078e0208 */
[----:B------:R-:W-:Y:S01]  /*1050*/  FFMA R13, R22, R13, R17 ;  /* 0x0000000d160d7223 */ /* 0x000fe20000000011 */
[----:B------:R-:W-:Y:S01]  /*1060*/  FFMA R15, R28, R15, R19 ;  /* 0x0000000f1c0f7223 */ /* 0x000fe20000000013 */
[----:B------:R-:W-:Y:S01]  /*1070*/  FFMA R14, R25, R14, R18 ;  /* 0x0000000e190e7223 */ /* 0x000fe20000000012 */
[----:B------:R-:W-:Y:S01]  /*1080*/  FSETP.GEU.AND P3, PT, R12, RZ, PT ;  /* 0x000000ff0c00720b */ /* 0x000fe20003f6e000 */
[----:B------:R0:W-:Y:S01]  /*1090*/  @!P4 STG.E.128 desc[UR8][R2.64], R4 ;  /* 0x000000040200c986 */ /* 0x0001e2000c101d08 */
[----:B------:R-:W-:Y:S01]  /*10a0*/  PLOP3.LUT P4, PT, PT, PT, UP0, 0x40, 0x0 ;  /* 0x000000000000781c */ /* 0x000fe20003f8e808 */
[----:B------:R-:W-:Y:S01]  /*10b0*/  IMAD.WIDE R8, R11, 0x4, R8 ;  /* 0x000000040b087825 */ /* 0x000fe200078e0208 */
[----:B------:R-:W-:Y:S02]  /*10c0*/  FSETP.GEU.AND P0, PT, R15, RZ, PT ;  /* 0x000000ff0f00720b */ /* 0x000fe40003f0e000 */
[----:B------:R-:W-:Y:S02]  /*10d0*/  FSETP.GEU.AND P1, PT, R14, RZ, PT ;  /* 0x000000ff0e00720b */ /* 0x000fe40003f2e000 */
[----:B------:R-:W-:-:S02]  /*10e0*/  FSETP.GEU.AND P2, PT, R13, RZ, PT ;  /* 0x000000ff0d00720b */ /* 0x000fc40003f4e000 */
[----:B------:R-:W-:Y:S02]  /*10f0*/  SEL R15, R15, RZ, P0 ;  /* 0x000000ff0f0f7207 */ /* 0x000fe40000000000 */
[----:B------:R-:W-:Y:S02]  /*1100*/  SEL R14, R14, RZ, P1 ;  /* 0x000000ff0e0e7207 */ /* 0x000fe40000800000 */
[----:B------:R-:W-:Y:S02]  /*1110*/  SEL R13, R13, RZ, P2 ;  /* 0x000000ff0d0d7207 */ /* 0x000fe40001000000 */
[----:B------:R-:W-:Y:S01]  /*1120*/  SEL R12, R12, RZ, P3 ;  /* 0x000000ff0c0c7207 */ /* 0x000fe20001800000 */
[----:B0-----:R-:W-:Y:S06]  /*1130*/  @!P4 EXIT ;  /* 0x000000000000c94d */ /* 0x001fec0003800000 */
[----:B------:R-:W-:Y:S01]  /*1140*/  STG.E.128 desc[UR8][R8.64], R12 ;  /* 0x0000000c08007986 */ /* 0x000fe2000c101d08 */
[----:B------:R-:W-:Y:S05]  /*1150*/  EXIT ;  /* 0x000000000000794d */ /* 0x000fea0003800000 */
.L_x_0:
[----:B------:R-:W-:-:S00]  /*1160*/  BRA `(.L_x_0) ;  /* 0xfffffffc00fc7947 */ /* 0x000fc0000383ffff */
[----:B------:R-:W-:-:S00]  /*1170*/  NOP ;  /* 0x0000000000007918 */ /* 0x000fc00000000000 */
        /* <DEDUP_REMOVED lines=8> */
.L_x_1:


//--------------------- .nv.global.init           --------------------------
	.section	.nv.global.init,"aw",@progbits
.nv.global.init:
	.type		_$_str,@object
	.size		_$_str,(_$_str_$_2 - _$_str)
_$_str:
        /*0000*/ 	.byte	0x5f, 0x5f, 0x43, 0x55, 0x44, 0x41, 0x5f, 0x46, 0x54, 0x5a, 0x00
	.type		_$_str_$_2,@object
	.size		_$_str_$_2,(.L_1 - _$_str_$_2)
_$_str_$_2:
        /*000b*/ 	.byte	0x5f, 0x5f, 0x43, 0x55, 0x44, 0x41, 0x5f, 0x50, 0x52, 0x45, 0x43, 0x5f, 0x53, 0x51, 0x52, 0x54
        /*001b*/ 	.byte	0x00
.L_1:


//--------------------- .nv.shared.triton_poi_fused_pixel_shuffle_1 --------------------------
	.section	.nv.shared.triton_poi_fused_pixel_shuffle_1,"aw",@nobits
	.sectionflags	@""
	.align	16
	.zero		1024


//--------------------- .nv.constant0.triton_poi_fused_pixel_shuffle_1 --------------------------
	.section	.nv.constant0.triton_poi_fused_pixel_shuffle_1,"a",@progbits
	.sectionflags	@""
	.align	4
.nv.constant0.triton_poi_fused_pixel_shuffle_1:
	.zero		584
